	.headerflags	@"EF_CUDA_TEXMODE_UNIFIED EF_CUDA_64BIT_ADDRESS EF_CUDA_SM86 EF_CUDA_VIRTUAL_SM(EF_CUDA_SM86)"
	.elftype	@"ET_EXEC"


//--------------------- .nv.info                  --------------------------
	.section	.nv.info,"",@"SHT_CUDA_INFO"
	.align	4


	//----- nvinfo : EIATTR_REGCOUNT
	.align		4
        /*0000*/ 	.byte	0x04, 0x2f
        /*0002*/ 	.short	(.L_1 - .L_0)
	.align		4
.L_0:
        /*0004*/ 	.word	index@(triton__0d1d2de)
        /*0008*/ 	.word	0x00000010


	//----- nvinfo : EIATTR_MAX_STACK_SIZE
	.align		4
.L_1:
        /*000c*/ 	.byte	0x04, 0x23
        /*000e*/ 	.short	(.L_3 - .L_2)
	.align		4
.L_2:
        /*0010*/ 	.word	index@(triton__0d1d2de)
        /*0014*/ 	.word	0x00000000


	//----- nvinfo : EIATTR_MIN_STACK_SIZE
	.align		4
.L_3:
        /*0018*/ 	.byte	0x04, 0x12
        /*001a*/ 	.short	(.L_5 - .L_4)
	.align		4
.L_4:
        /*001c*/ 	.word	index@(triton__0d1d2de)
        /*0020*/ 	.word	0x00000000


	//----- nvinfo : EIATTR_FRAME_SIZE
	.align		4
.L_5:
        /*0024*/ 	.byte	0x04, 0x11
        /*0026*/ 	.short	(.L_7 - .L_6)
	.align		4
.L_6:
        /*0028*/ 	.word	index@(triton__0d1d2de)
        /*002c*/ 	.word	0x00000000
.L_7:


//--------------------- .nv.info.triton__0d1d2de  --------------------------
	.section	.nv.info.triton__0d1d2de,"",@"SHT_CUDA_INFO"
	.align	4


	//----- nvinfo : EIATTR_CUDA_API_VERSION
	.align		4
        /*0000*/ 	.byte	0x04, 0x37
        /*0002*/ 	.short	(.L_9 - .L_8)
.L_8:
        /*0004*/ 	.word	0x0000007b


	//----- nvinfo : EIATTR_SW2861232_WAR
	.align		4
.L_9:
        /*0008*/ 	.byte	0x01, 0x35
	.zero		2


	//----- nvinfo : EIATTR_PARAM_CBANK
	.align		4
        /*000c*/ 	.byte	0x04, 0x0a
        /*000e*/ 	.short	(.L_11 - .L_10)
	.align		4
.L_10:
        /*0010*/ 	.word	index@(.nv.constant0.triton__0d1d2de)
        /*0014*/ 	.short	0x0160
        /*0016*/ 	.short	0x0014


	//----- nvinfo : EIATTR_CBANK_PARAM_SIZE
	.align		4
.L_11:
        /*0018*/ 	.byte	0x03, 0x19
        /*001a*/ 	.short	0x0014


	//----- nvinfo : EIATTR_KPARAM_INFO
	.align		4
        /*001c*/ 	.byte	0x04, 0x17
        /*001e*/ 	.short	(.L_13 - .L_12)
.L_12:
        /*0020*/ 	.word	0x00000000
        /*0024*/ 	.short	0x0002
        /*0026*/ 	.short	0x0010
        /*0028*/ 	.byte	0x00, 0xf0, 0x11, 0x00


	//----- nvinfo : EIATTR_KPARAM_INFO
	.align		4
.L_13:
        /*002c*/ 	.byte	0x04, 0x17
        /*002e*/ 	.short	(.L_15 - .L_14)
.L_14:
        /*0030*/ 	.word	0x00000000
        /*0034*/ 	.short	0x0001
        /*0036*/ 	.short	0x0008
        /*0038*/ 	.byte	0x00, 0xf0, 0x21, 0x00


	//----- nvinfo : EIATTR_KPARAM_INFO
	.align		4
.L_15:
        /*003c*/ 	.byte	0x04, 0x17
        /*003e*/ 	.short	(.L_17 - .L_16)
.L_16:
        /*0040*/ 	.word	0x00000000
        /*0044*/ 	.short	0x0000
        /*0046*/ 	.short	0x0000
        /*0048*/ 	.byte	0x00, 0xf0, 0x21, 0x00


	//----- nvinfo : EIATTR_MAXREG_COUNT
	.align		4
.L_17:
        /*004c*/ 	.byte	0x03, 0x1b
        /*004e*/ 	.short	0x00ff


	//----- nvinfo : EIATTR_EXIT_INSTR_OFFSETS
	.align		4
        /*0050*/ 	.byte	0x04, 0x1c
        /*0052*/ 	.short	(.L_19 - .L_18)


	//   ....[0]....
.L_18:
        /*0054*/ 	.word	0x000002f0


	//----- nvinfo : EIATTR_MAX_THREADS
	.align		4
.L_19:
        /*0058*/ 	.byte	0x04, 0x05
        /*005a*/ 	.short	(.L_21 - .L_20)
.L_20:
        /*005c*/ 	.word	0x00000080
        /*0060*/ 	.word	0x00000001
        /*0064*/ 	.word	0x00000001
.L_21:


//--------------------- .nv.rel.action            --------------------------
	.section	.nv.rel.action,"",@"SHT_CUDA_RELOCINFO"
	.align	8
	.sectionentsize	8
        /*0000*/ 	.byte	0x73, 0x00, 0x00, 0x00, 0x00, 0x00, 0x00, 0x00, 0x00, 0x00, 0x00, 0x11, 0x25, 0x00, 0x05, 0x36


//--------------------- .nv.constant0.triton__0d1d2de --------------------------
	.section	.nv.constant0.triton__0d1d2de,"a",@progbits
	.align	4
.nv.constant0.triton__0d1d2de:
	.zero		372


//--------------------- .text.triton__0d1d2de     --------------------------
	.section	.text.triton__0d1d2de,"ax",@progbits
	.sectioninfo	@"SHI_REGISTERS=16"
	.align	128
        .global         triton__0d1d2de
        .type           triton__0d1d2de,@function
        .size           triton__0d1d2de,(.L_x_1 - triton__0d1d2de)
        .other          triton__0d1d2de,@"STO_CUDA_ENTRY STV_DEFAULT"
triton__0d1d2de:
.text.triton__0d1d2de:
[----:B------:R-:W-:-:S02]  /*0000*/  IMAD.MOV.U32 R1, RZ, RZ, c[0x0][0x28] ;  /* 0x00000a00ff017624 */ /* 0x000fc400078e00ff */
[----:B------:R-:W0:Y:S01]  /*0010*/  S2R R0, SR_TID.X ;  /* 0x0000000000007919 */ /* 0x000e220000002100 */
[----:B------:R-:W-:-:S03]  /*0020*/  ULDC.64 UR4, c[0x0][0x118] ;  /* 0x0000460000047ab9 */ /* 0x000fc60000000a00 */
[----:B------:R-:W1:Y:S01]  /*0030*/  S2R R5, SR_CTAID.X ;  /* 0x0000000000057919 */ /* 0x000e620000002500 */
[----:B0-----:R-:W-:Y:S01]  /*0040*/  IMAD.SHL.U32 R0, R0, 0x8, RZ ;  /* 0x0000000800007824 */ /* 0x001fe200078e00ff */
[----:B-1----:R-:W-:-:S04]  /*0050*/  SHF.R.S32.HI R3, RZ, 0x15, R5 ;  /* 0x00000015ff037819 */ /* 0x002fc80000011405 */
[----:B------:R-:W-:Y:S02]  /*0060*/  LOP3.LUT R0, R0, 0x3f8, RZ, 0xc0, !PT ;  /* 0x000003f800007812 */ /* 0x000fe400078ec0ff */
[----:B------:R-:W-:-:S03]  /*0070*/  SGXT R3, R3, 0x1 ;  /* 0x000000010303781a */ /* 0x000fc60000000200 */
[----:B------:R-:W-:-:S05]  /*0080*/  IMAD R0, R5, 0x400, R0 ;  /* 0x0000040005007824 */ /* 0x000fca00078e0200 */
[CC--:B------:R-:W-:Y:S02]  /*0090*/  LEA.HI R2, R3.reuse, R0.reuse, RZ, 0x8 ;  /* 0x0000000003027211 */ /* 0x0c0fe400078f40ff */
[----:B------:R-:W-:Y:S02]  /*00a0*/  LEA.HI R3, R3, R0, RZ, 0x12 ;  /* 0x0000000003037211 */ /* 0x000fe400078f90ff */
[----:B------:R-:W-:Y:S02]  /*00b0*/  SHF.R.S32.HI R4, RZ, 0x8, R2 ;  /* 0x00000008ff047819 */ /* 0x000fe40000011402 */
[----:B------:R-:W-:Y:S02]  /*00c0*/  SHF.R.S32.HI R3, RZ, 0x12, R3 ;  /* 0x00000012ff037819 */ /* 0x000fe40000011403 */
[----:B------:R-:W-:-:S03]  /*00d0*/  LEA.HI R5, R4, R4, RZ, 0x9 ;  /* 0x0000000404057211 */ /* 0x000fc600078f48ff */
[----:B------:R-:W-:Y:S01]  /*00e0*/  IMAD.SHL.U32 R3, R3, 0x400, RZ ;  /* 0x0000040003037824 */ /* 0x000fe200078e00ff */
[----:B------:R-:W-:Y:S02]  /*00f0*/  LOP3.LUT R7, R5, 0xffe00, RZ, 0xc0, !PT ;  /* 0x000ffe0005077812 */ /* 0x000fe400078ec0ff */
[----:B------:R-:W-:-:S03]  /*0100*/  LOP3.LUT R5, R2, 0xffffff00, RZ, 0xc0, !PT ;  /* 0xffffff0002057812 */ /* 0x000fc600078ec0ff */
[----:B------:R-:W-:Y:S01]  /*0110*/  IMAD.IADD R7, R4, 0x1, -R7 ;  /* 0x0000000104077824 */ /* 0x000fe200078e0a07 */
[----:B------:R-:W-:Y:S01]  /*0120*/  SHF.R.S32.HI R4, RZ, 0x1f, R3 ;  /* 0x0000001fff047819 */ /* 0x000fe20000011403 */
[----:B------:R-:W-:Y:S02]  /*0130*/  IMAD.IADD R2, R0, 0x1, -R5 ;  /* 0x0000000100027824 */ /* 0x000fe400078e0a05 */
[----:B------:R-:W-:-:S03]  /*0140*/  IMAD.SHL.U32 R7, R7, 0x1000, RZ ;  /* 0x0000100007077824 */ /* 0x000fc600078e00ff */
[----:B------:R-:W-:Y:S02]  /*0150*/  SHF.R.S32.HI R5, RZ, 0x1f, R2 ;  /* 0x0000001fff057819 */ /* 0x000fe40000011402 */
[----:B------:R-:W-:Y:S02]  /*0160*/  IADD3 R2, P0, P1, R7, R2, R3 ;  /* 0x0000000207027210 */ /* 0x000fe4000791e003 */
[----:B------:R-:W-:-:S04]  /*0170*/  SHF.R.S32.HI R7, RZ, 0x1f, R7 ;  /* 0x0000001fff077819 */ /* 0x000fc80000011407 */
[----:B------:R-:W-:Y:S02]  /*0180*/  IADD3.X R5, R7, R5, R4, P0, P1 ;  /* 0x0000000507057210 */ /* 0x000fe400007e2404 */
[----:B------:R-:W-:-:S04]  /*0190*/  LEA R4, P0, R2, c[0x0][0x160], 0x1 ;  /* 0x0000580002047a11 */ /* 0x000fc800078008ff */
[----:B------:R-:W-:-:S06]  /*01a0*/  LEA.HI.X R5, R2, c[0x0][0x164], R5, 0x1, P0 ;  /* 0x0000590002057a11 */ /* 0x000fcc00000f0c05 */
[----:B------:R-:W2:Y:S01]  /*01b0*/  LDG.E.EL.128 R4, [R4.64+0x600] ;  /* 0x0006000404047981 */ /* 0x000ea2000c2e1d00 */
[----:B------:R-:W-:Y:S01]  /*01c0*/  IMAD.MOV.U32 R13, RZ, RZ, 0x2 ;  /* 0x00000002ff0d7424 */ /* 0x000fe200078e00ff */
[----:B--2---:R-:W-:Y:S01]  /*01d0*/  PRMT R2, R4, 0x7632, R2 ;  /* 0x0000763204027816 */ /* 0x004fe20000000002 */
[----:B------:R-:W-:Y:S01]  /*01e0*/  IMAD.U32 R11, R6, 0x10000, RZ ;  /* 0x00010000060b7824 */ /* 0x000fe200078e00ff */
[C---:B------:R-:W-:Y:S01]  /*01f0*/  PRMT R3, R5.reuse, 0x7632, R3 ;  /* 0x0000763205037816 */ /* 0x040fe20000000003 */
[----:B------:R-:W-:Y:S01]  /*0200*/  IMAD.U32 R9, R4, 0x10000, RZ ;  /* 0x0001000004097824 */ /* 0x000fe200078e00ff */
[----:B------:R-:W-:Y:S01]  /*0210*/  PRMT R8, R6, 0x7632, R8 ;  /* 0x0000763206087816 */ /* 0x000fe20000000008 */
[----:B------:R-:W-:Y:S01]  /*0220*/  IMAD.U32 R10, R5, 0x10000, RZ ;  /* 0x00010000050a7824 */ /* 0x000fe200078e00ff */
[----:B------:R-:W-:Y:S01]  /*0230*/  PRMT R6, R7, 0x7632, R6 ;  /* 0x0000763207067816 */ /* 0x000fe20000000006 */
[----:B------:R-:W-:Y:S02]  /*0240*/  IMAD.U32 R2, R2, 0x10000, RZ ;  /* 0x0001000002027824 */ /* 0x000fe400078e00ff */
[----:B------:R-:W-:-:S02]  /*0250*/  IMAD.U32 R3, R3, 0x10000, RZ ;  /* 0x0001000003037824 */ /* 0x000fc400078e00ff */
[----:B------:R-:W-:Y:S01]  /*0260*/  IMAD.U32 R7, R7, 0x10000, RZ ;  /* 0x0001000007077824 */ /* 0x000fe200078e00ff */
[----:B------:R-:W-:Y:S01]  /*0270*/  F2FP.BF16.PACK_AB R4, R2, R9 ;  /* 0x000000090204723e */ /* 0x000fe200000010ff */
[----:B------:R-:W-:Y:S01]  /*0280*/  IMAD.U32 R8, R8, 0x10000, RZ ;  /* 0x0001000008087824 */ /* 0x000fe200078e00ff */
[----:B------:R-:W-:Y:S01]  /*0290*/  F2FP.BF16.PACK_AB R5, R3, R10 ;  /* 0x0000000a0305723e */ /* 0x000fe200000010ff */
[----:B------:R-:W-:Y:S02]  /*02a0*/  IMAD.U32 R12, R6, 0x10000, RZ ;  /* 0x00010000060c7824 */ /* 0x000fe400078e00ff */
[----:B------:R-:W-:Y:S01]  /*02b0*/  IMAD.WIDE R2, R0, R13, c[0x0][0x168] ;  /* 0x00005a0000027625 */ /* 0x000fe200078e020d */
[----:B------:R-:W-:Y:S02]  /*02c0*/  F2FP.BF16.PACK_AB R6, R8, R11 ;  /* 0x0000000b0806723e */ /* 0x000fe400000010ff */
[----:B------:R-:W-:-:S05]  /*02d0*/  F2FP.BF16.PACK_AB R7, R12, R7 ;  /* 0x000000070c07723e */ /* 0x000fca00000010ff */
[----:B------:R-:W-:Y:S01]  /*02e0*/  STG.E.128 [R2.64], R4 ;  /* 0x0000000402007986 */ /* 0x000fe2000c101d04 */
[----:B------:R-:W-:Y:S05]  /*02f0*/  EXIT ;  /* 0x000000000000794d */ /* 0x000fea0003800000 */
.L_x_0:
[----:B------:R-:W-:-:S00]  /*0300*/  BRA `(.L_x_0) ;  /* 0xfffffff000007947 */ /* 0x000fc0000383ffff */
[----:B------:R-:W-:-:S00]  /*0310*/  NOP ;  /* 0x0000000000007918 */ /* 0x000fc00000000000 */
        /* <DEDUP_REMOVED lines=14> */
.L_x_1:
